//
// Generated by NVIDIA NVVM Compiler
//
// Compiler Build ID: CL-36424714
// Cuda compilation tools, release 13.0, V13.0.88
// Based on NVVM 20.0.0
//

.version 9.0
.target sm_100
.address_size 64

	// .globl	_Z19smithWatermanKernelPcS_Piiiiii

.visible .entry _Z19smithWatermanKernelPcS_Piiiiii(
	.param .u64 .ptr .align 1 _Z19smithWatermanKernelPcS_Piiiiii_param_0,
	.param .u64 .ptr .align 1 _Z19smithWatermanKernelPcS_Piiiiii_param_1,
	.param .u64 .ptr .align 1 _Z19smithWatermanKernelPcS_Piiiiii_param_2,
	.param .u32 _Z19smithWatermanKernelPcS_Piiiiii_param_3,
	.param .u32 _Z19smithWatermanKernelPcS_Piiiiii_param_4,
	.param .u32 _Z19smithWatermanKernelPcS_Piiiiii_param_5,
	.param .u32 _Z19smithWatermanKernelPcS_Piiiiii_param_6,
	.param .u32 _Z19smithWatermanKernelPcS_Piiiiii_param_7
)
{
	.reg .pred 	%p<8>;
	.reg .b16 	%rs<3>;
	.reg .b32 	%r<41>;
	.reg .b64 	%rd<20>;

	ld.param.u64 	%rd3, [_Z19smithWatermanKernelPcS_Piiiiii_param_0];
	ld.param.u64 	%rd4, [_Z19smithWatermanKernelPcS_Piiiiii_param_1];
	ld.param.u64 	%rd5, [_Z19smithWatermanKernelPcS_Piiiiii_param_2];
	ld.param.u32 	%r15, [_Z19smithWatermanKernelPcS_Piiiiii_param_3];
	ld.param.u32 	%r11, [_Z19smithWatermanKernelPcS_Piiiiii_param_4];
	ld.param.u32 	%r12, [_Z19smithWatermanKernelPcS_Piiiiii_param_5];
	ld.param.u32 	%r13, [_Z19smithWatermanKernelPcS_Piiiiii_param_6];
	ld.param.u32 	%r14, [_Z19smithWatermanKernelPcS_Piiiiii_param_7];
	cvta.to.global.u64 	%rd1, %rd5;
	mov.u32 	%r16, %ctaid.x;
	mov.u32 	%r17, %ntid.x;
	mov.u32 	%r18, %tid.x;
	mad.lo.s32 	%r19, %r16, %r17, %r18;
	div.s32 	%r1, %r19, %r11;
	mul.lo.s32 	%r20, %r1, %r11;
	sub.s32 	%r2, %r19, %r20;
	setp.ge.s32 	%p1, %r1, %r15;
	setp.lt.s32 	%p2, %r11, 0;
	or.pred  	%p3, %p2, %p1;
	@%p3 bra 	$L__BB0_8;
	mad.lo.s32 	%r21, %r11, %r1, %r11;
	add.s32 	%r22, %r1, %r21;
	add.s32 	%r3, %r22, 1;
	add.s32 	%r23, %r2, %r3;
	not.b32 	%r24, %r11;
	add.s32 	%r25, %r24, %r23;
	mul.wide.s32 	%rd6, %r25, 4;
	add.s64 	%rd2, %rd1, %rd6;
	min.s32 	%r26, %r1, %r2;
	setp.lt.s32 	%p4, %r26, 1;
	@%p4 bra 	$L__BB0_3;
	ld.global.u32 	%r28, [%rd2];
	cvt.u64.u32 	%rd7, %r1;
	cvta.to.global.u64 	%rd8, %rd3;
	add.s64 	%rd9, %rd8, %rd7;
	ld.global.u8 	%rs1, [%rd9];
	cvt.u64.u32 	%rd10, %r2;
	cvta.to.global.u64 	%rd11, %rd4;
	add.s64 	%rd12, %rd11, %rd10;
	ld.global.u8 	%rs2, [%rd12];
	setp.eq.s16 	%p6, %rs1, %rs2;
	selp.b32 	%r29, %r12, %r13, %p6;
	add.s32 	%r38, %r29, %r28;
	bra.uni 	$L__BB0_4;
$L__BB0_3:
	setp.lt.s32 	%p5, %r1, 1;
	mov.b32 	%r38, 0;
	mov.u32 	%r39, %r38;
	@%p5 bra 	$L__BB0_5;
$L__BB0_4:
	ld.global.u32 	%r30, [%rd2+4];
	add.s32 	%r39, %r30, %r14;
$L__BB0_5:
	setp.lt.s32 	%p7, %r2, 1;
	mov.b32 	%r40, 0;
	@%p7 bra 	$L__BB0_7;
	mul.wide.s32 	%rd13, %r23, 4;
	add.s64 	%rd14, %rd1, %rd13;
	ld.global.u32 	%r33, [%rd14];
	add.s32 	%r40, %r33, %r14;
$L__BB0_7:
	max.s32 	%r34, %r39, %r40;
	max.s32 	%r35, %r38, %r34;
	max.s32 	%r36, %r35, 0;
	cvt.s64.s32 	%rd15, %r3;
	cvt.s64.s32 	%rd16, %r2;
	add.s64 	%rd17, %rd16, %rd15;
	shl.b64 	%rd18, %rd17, 2;
	add.s64 	%rd19, %rd1, %rd18;
	st.global.u32 	[%rd19+4], %r36;
$L__BB0_8:
	ret;

}


// ===== COMPILED SASS (sm_100) =====

	.target	sm_100

	.elftype	@"ET_EXEC"


//--------------------- .note.nv.tkinfo           --------------------------
	.section	.note.nv.tkinfo,"",@"SHT_NOTE"
	.sectionflags	@"SHF_NOTE_NV_TKINFO"
	.tkinfo
        /*0018*/ 	.word	0x00000002
        /*0030*/ 	.string	""
        /*0030*/ 	.string	"ptxas"
        /*0030*/ 	.string	"Cuda compilation tools, release 13.0, V13.0.88"
        /*0030*/ 	.string	"Build cuda_13.0.r13.0/compiler.36424714_0"
        /*0030*/ 	.string	"-arch sm_100 -m 64 "



//--------------------- .note.nv.cuinfo           --------------------------
	.section	.note.nv.cuinfo,"",@"SHT_NOTE"
	.sectionflags	@"SHF_NOTE_NV_CUINFO"
        /*0018*/ 	.short	0x0002
        /*001a*/ 	.short	0x0064
        /*001c*/ 	.short	0x0082
	.zero		2


//--------------------- .nv.info                  --------------------------
	.section	.nv.info,"",@"SHT_CUDA_INFO"
	.align	4


	//----- nvinfo : EIATTR_REGCOUNT
	.align		4
        /*0000*/ 	.byte	0x04, 0x2f
        /*0002*/ 	.short	(.L_1 - .L_0)
	.align		4
.L_0:
        /*0004*/ 	.word	index@(_Z19smithWatermanKernelPcS_Piiiiii)
        /*0008*/ 	.word	0x00000012


	//----- nvinfo : EIATTR_FRAME_SIZE
	.align		4
.L_1:
        /*000c*/ 	.byte	0x04, 0x11
        /*000e*/ 	.short	(.L_3 - .L_2)
	.align		4
.L_2:
        /*0010*/ 	.word	index@(_Z19smithWatermanKernelPcS_Piiiiii)
        /*0014*/ 	.word	0x00000000


	//----- nvinfo : EIATTR_MIN_STACK_SIZE
	.align		4
.L_3:
        /*0018*/ 	.byte	0x04, 0x12
        /*001a*/ 	.short	(.L_5 - .L_4)
	.align		4
.L_4:
        /*001c*/ 	.word	index@(_Z19smithWatermanKernelPcS_Piiiiii)
        /*0020*/ 	.word	0x00000000
.L_5:


//--------------------- .nv.compat                --------------------------
	.section	.nv.compat,"",@"SHT_CUDA_COMPAT_INFO"
	.align	4
        /*0000*/ 	.byte	0x02, 0x09, 0x00, 0x00, 0x02, 0x02, 0x01, 0x00, 0x02, 0x05, 0x05, 0x00, 0x03, 0x07, 0x01, 0x01
        /*0010*/ 	.byte	0x02, 0x03, 0x00, 0x00, 0x02, 0x06, 0x01, 0x00, 0x04, 0x0b, 0x08, 0x00, 0x09, 0x00, 0x00, 0x00
        /*0020*/ 	.byte	0x00, 0x00, 0x00, 0x00


//--------------------- .nv.info._Z19smithWatermanKernelPcS_Piiiiii --------------------------
	.section	.nv.info._Z19smithWatermanKernelPcS_Piiiiii,"",@"SHT_CUDA_INFO"
	.sectionflags	@""
	.align	4


	//----- nvinfo : EIATTR_CUDA_API_VERSION
	.align		4
        /*0000*/ 	.byte	0x04, 0x37
        /*0002*/ 	.short	(.L_7 - .L_6)
.L_6:
        /*0004*/ 	.word	0x00000082


	//----- nvinfo : EIATTR_KPARAM_INFO
	.align		4
.L_7:
        /*0008*/ 	.byte	0x04, 0x17
        /*000a*/ 	.short	(.L_9 - .L_8)
.L_8:
        /*000c*/ 	.word	0x00000000
        /*0010*/ 	.short	0x0007
        /*0012*/ 	.short	0x0028
        /*0014*/ 	.byte	0x00, 0xf0, 0x11, 0x00


	//----- nvinfo : EIATTR_KPARAM_INFO
	.align		4
.L_9:
        /*0018*/ 	.byte	0x04, 0x17
        /*001a*/ 	.short	(.L_11 - .L_10)
.L_10:
        /*001c*/ 	.word	0x00000000
        /*0020*/ 	.short	0x0006
        /*0022*/ 	.short	0x0024
        /*0024*/ 	.byte	0x00, 0xf0, 0x11, 0x00


	//----- nvinfo : EIATTR_KPARAM_INFO
	.align		4
.L_11:
        /*0028*/ 	.byte	0x04, 0x17
        /*002a*/ 	.short	(.L_13 - .L_12)
.L_12:
        /*002c*/ 	.word	0x00000000
        /*0030*/ 	.short	0x0005
        /*0032*/ 	.short	0x0020
        /*0034*/ 	.byte	0x00, 0xf0, 0x11, 0x00


	//----- nvinfo : EIATTR_KPARAM_INFO
	.align		4
.L_13:
        /*0038*/ 	.byte	0x04, 0x17
        /*003a*/ 	.short	(.L_15 - .L_14)
.L_14:
        /*003c*/ 	.word	0x00000000
        /*0040*/ 	.short	0x0004
        /*0042*/ 	.short	0x001c
        /*0044*/ 	.byte	0x00, 0xf0, 0x11, 0x00


	//----- nvinfo : EIATTR_KPARAM_INFO
	.align		4
.L_15:
        /*0048*/ 	.byte	0x04, 0x17
        /*004a*/ 	.short	(.L_17 - .L_16)
.L_16:
        /*004c*/ 	.word	0x00000000
        /*0050*/ 	.short	0x0003
        /*0052*/ 	.short	0x0018
        /*0054*/ 	.byte	0x00, 0xf0, 0x11, 0x00


	//----- nvinfo : EIATTR_KPARAM_INFO
	.align		4
.L_17:
        /*0058*/ 	.byte	0x04, 0x17
        /*005a*/ 	.short	(.L_19 - .L_18)
.L_18:
        /*005c*/ 	.word	0x00000000
        /*0060*/ 	.short	0x0002
        /*0062*/ 	.short	0x0010
        /*0064*/ 	.byte	0x00, 0xf5, 0x21, 0x00


	//----- nvinfo : EIATTR_KPARAM_INFO
	.align		4
.L_19:
        /*0068*/ 	.byte	0x04, 0x17
        /*006a*/ 	.short	(.L_21 - .L_20)
.L_20:
        /*006c*/ 	.word	0x00000000
        /*0070*/ 	.short	0x0001
        /*0072*/ 	.short	0x0008
        /*0074*/ 	.byte	0x00, 0xf5, 0x21, 0x00


	//----- nvinfo : EIATTR_KPARAM_INFO
	.align		4
.L_21:
        /*0078*/ 	.byte	0x04, 0x17
        /*007a*/ 	.short	(.L_23 - .L_22)
.L_22:
        /*007c*/ 	.word	0x00000000
        /*0080*/ 	.short	0x0000
        /*0082*/ 	.short	0x0000
        /*0084*/ 	.byte	0x00, 0xf5, 0x21, 0x00


	//----- nvinfo : EIATTR_SPARSE_MMA_MASK
	.align		4
.L_23:
        /*0088*/ 	.byte	0x03, 0x50
        /*008a*/ 	.short	0x0000


	//----- nvinfo : EIATTR_MAXREG_COUNT
	.align		4
        /*008c*/ 	.byte	0x03, 0x1b
        /*008e*/ 	.short	0x00ff


	//----- nvinfo : EIATTR_MERCURY_ISA_VERSION
	.align		4
        /*0090*/ 	.byte	0x03, 0x5f
        /*0092*/ 	.short	0x0101


	//----- nvinfo : EIATTR_VRC_CTA_INIT_COUNT
	.align		4
        /*0094*/ 	.byte	0x02, 0x4a
	.zero		1
	.zero		1


	//----- nvinfo : EIATTR_EXIT_INSTR_OFFSETS
	.align		4
        /*0098*/ 	.byte	0x04, 0x1c
        /*009a*/ 	.short	(.L_25 - .L_24)


	//   ....[0]....
.L_24:
        /*009c*/ 	.word	0x00000210


	//   ....[1]....
        /*00a0*/ 	.word	0x00000560


	//----- nvinfo : EIATTR_CRS_STACK_SIZE
	.align		4
.L_25:
        /*00a4*/ 	.byte	0x04, 0x1e
        /*00a6*/ 	.short	(.L_27 - .L_26)
.L_26:
        /*00a8*/ 	.word	0x00000000


	//----- nvinfo : EIATTR_CBANK_PARAM_SIZE
	.align		4
.L_27:
        /*00ac*/ 	.byte	0x03, 0x19
        /*00ae*/ 	.short	0x002c


	//----- nvinfo : EIATTR_PARAM_CBANK
	.align		4
        /*00b0*/ 	.byte	0x04, 0x0a
        /*00b2*/ 	.short	(.L_29 - .L_28)
	.align		4
.L_28:
        /*00b4*/ 	.word	index@(.nv.constant0._Z19smithWatermanKernelPcS_Piiiiii)
        /*00b8*/ 	.short	0x0380
        /*00ba*/ 	.short	0x002c


	//----- nvinfo : EIATTR_SW_WAR
	.align		4
.L_29:
        /*00bc*/ 	.byte	0x04, 0x36
        /*00be*/ 	.short	(.L_31 - .L_30)
.L_30:
        /*00c0*/ 	.word	0x00000008
.L_31:


//--------------------- .nv.callgraph             --------------------------
	.section	.nv.callgraph,"",@"SHT_CUDA_CALLGRAPH"
	.align	4
	.sectionentsize	8
	.align		4
        /*0000*/ 	.word	0x00000000
	.align		4
        /*0004*/ 	.word	0xffffffff
	.align		4
        /*0008*/ 	.word	0x00000000
	.align		4
        /*000c*/ 	.word	0xfffffffe
	.align		4
        /*0010*/ 	.word	0x00000000
	.align		4
        /*0014*/ 	.word	0xfffffffd
	.align		4
        /*0018*/ 	.word	0x00000000
	.align		4
        /*001c*/ 	.word	0xfffffffc


//--------------------- .text._Z19smithWatermanKernelPcS_Piiiiii --------------------------
	.section	.text._Z19smithWatermanKernelPcS_Piiiiii,"ax",@progbits
	.align	128
        .global         _Z19smithWatermanKernelPcS_Piiiiii
        .type           _Z19smithWatermanKernelPcS_Piiiiii,@function
        .size           _Z19smithWatermanKernelPcS_Piiiiii,(.L_x_6 - _Z19smithWatermanKernelPcS_Piiiiii)
        .other          _Z19smithWatermanKernelPcS_Piiiiii,@"STO_CUDA_ENTRY STV_DEFAULT"
_Z19smithWatermanKernelPcS_Piiiiii:
.text._Z19smithWatermanKernelPcS_Piiiiii:
[----:B------:R-:W-:Y:S08]  /*0000*/  LDC R1, c[0x0][0x37c] ;  /* 0x0000df00ff017b82 */ /* 0x000ff00000000800 */
[----:B------:R-:W0:Y:S01]  /*0010*/  LDC R9, c[0x0][0x39c] ;  /* 0x0000e700ff097b82 */ /* 0x000e220000000800 */
[----:B------:R-:W1:Y:S07]  /*0020*/  S2R R5, SR_TID.X ;  /* 0x0000000000057919 */ /* 0x000e6e0000002100 */
[----:B------:R-:W1:Y:S08]  /*0030*/  S2UR UR4, SR_CTAID.X ;  /* 0x00000000000479c3 */ /* 0x000e700000002500 */
[----:B------:R-:W1:Y:S01]  /*0040*/  LDC R0, c[0x0][0x360] ;  /* 0x0000d800ff007b82 */ /* 0x000e620000000800 */
[----:B0-----:R-:W-:-:S04]  /*0050*/  IABS R7, R9 ;  /* 0x0000000900077213 */ /* 0x001fc80000000000 */
[----:B------:R-:W0:Y:S01]  /*0060*/  I2F.RP R4, R7 ;  /* 0x0000000700047306 */ /* 0x000e220000209400 */
[----:B-1----:R-:W-:Y:S01]  /*0070*/  IMAD R0, R0, UR4, R5 ;  /* 0x0000000400007c24 */ /* 0x002fe2000f8e0205 */
[----:B------:R-:W1:Y:S06]  /*0080*/  LDCU UR4, c[0x0][0x398] ;  /* 0x00007300ff0477ac */ /* 0x000e6c0008000800 */
[----:B0-----:R-:W0:Y:S02]  /*0090*/  MUFU.RCP R4, R4 ;  /* 0x0000000400047308 */ /* 0x001e240000001000 */
[----:B0-----:R-:W-:Y:S01]  /*00a0*/  VIADD R2, R4, 0xffffffe ;  /* 0x0ffffffe04027836 */ /* 0x001fe20000000000 */
[----:B------:R-:W-:-:S05]  /*00b0*/  IABS R4, R0 ;  /* 0x0000000000047213 */ /* 0x000fca0000000000 */
[----:B------:R0:W2:Y:S02]  /*00c0*/  F2I.FTZ.U32.TRUNC.NTZ R3, R2 ;  /* 0x0000000200037305 */ /* 0x0000a4000021f000 */
[----:B0-----:R-:W-:Y:S02]  /*00d0*/  IMAD.MOV.U32 R2, RZ, RZ, RZ ;  /* 0x000000ffff027224 */ /* 0x001fe400078e00ff */
[----:B--2---:R-:W-:-:S04]  /*00e0*/  IMAD.MOV R6, RZ, RZ, -R3 ;  /* 0x000000ffff067224 */ /* 0x004fc800078e0a03 */
[----:B------:R-:W-:-:S04]  /*00f0*/  IMAD R5, R6, R7, RZ ;  /* 0x0000000706057224 */ /* 0x000fc800078e02ff */
[----:B------:R-:W-:-:S06]  /*0100*/  IMAD.HI.U32 R3, R3, R5, R2 ;  /* 0x0000000503037227 */ /* 0x000fcc00078e0002 */
[----:B------:R-:W-:-:S04]  /*0110*/  IMAD.HI.U32 R3, R3, R4, RZ ;  /* 0x0000000403037227 */ /* 0x000fc800078e00ff */
[----:B------:R-:W-:-:S04]  /*0120*/  IMAD.MOV R5, RZ, RZ, -R3 ;  /* 0x000000ffff057224 */ /* 0x000fc800078e0a03 */
[----:B------:R-:W-:Y:S01]  /*0130*/  IMAD R2, R7, R5, R4 ;  /* 0x0000000507027224 */ /* 0x000fe200078e0204 */
[----:B------:R-:W-:-:S04]  /*0140*/  LOP3.LUT R4, RZ, R9, RZ, 0x33, !PT ;  /* 0x00000009ff047212 */ /* 0x000fc800078e33ff */
[----:B------:R-:W-:-:S13]  /*0150*/  ISETP.GT.U32.AND P2, PT, R7, R2, PT ;  /* 0x000000020700720c */ /* 0x000fda0003f44070 */
[----:B------:R-:W-:Y:S02]  /*0160*/  @!P2 IMAD.IADD R2, R2, 0x1, -R7 ;  /* 0x000000010202a824 */ /* 0x000fe400078e0a07 */
[----:B------:R-:W-:-:S03]  /*0170*/  @!P2 VIADD R3, R3, 0x1 ;  /* 0x000000010303a836 */ /* 0x000fc60000000000 */
[----:B------:R-:W-:Y:S02]  /*0180*/  ISETP.GE.U32.AND P1, PT, R2, R7, PT ;  /* 0x000000070200720c */ /* 0x000fe40003f26070 */
[----:B------:R-:W-:-:S04]  /*0190*/  LOP3.LUT R2, R0, R9, RZ, 0x3c, !PT ;  /* 0x0000000900027212 */ /* 0x000fc800078e3cff */
[----:B------:R-:W-:-:S07]  /*01a0*/  ISETP.GE.AND P0, PT, R2, RZ, PT ;  /* 0x000000ff0200720c */ /* 0x000fce0003f06270 */
[----:B------:R-:W-:Y:S02]  /*01b0*/  @P1 IADD3 R3, PT, PT, R3, 0x1, RZ ;  /* 0x0000000103031810 */ /* 0x000fe40007ffe0ff */
[----:B------:R-:W-:-:S04]  /*01c0*/  ISETP.NE.AND P1, PT, R9, RZ, PT ;  /* 0x000000ff0900720c */ /* 0x000fc80003f25270 */
[----:B------:R-:W-:-:S05]  /*01d0*/  @!P0 IMAD.MOV R3, RZ, RZ, -R3 ;  /* 0x000000ffff038224 */ /* 0x000fca00078e0a03 */
[----:B------:R-:W-:-:S04]  /*01e0*/  SEL R10, R4, R3, !P1 ;  /* 0x00000003040a7207 */ /* 0x000fc80004800000 */
[----:B-1----:R-:W-:-:S04]  /*01f0*/  ISETP.GE.AND P0, PT, R10, UR4, PT ;  /* 0x000000040a007c0c */ /* 0x002fc8000bf06270 */
[----:B------:R-:W-:-:S13]  /*0200*/  ISETP.LT.OR P0, PT, R9, RZ, P0 ;  /* 0x000000ff0900720c */ /* 0x000fda0000701670 */
[----:B------:R-:W-:Y:S05]  /*0210*/  @P0 EXIT ;  /* 0x000000000000094d */ /* 0x000fea0003800000 */
[----:B------:R-:W-:Y:S01]  /*0220*/  IMAD.MOV R6, RZ, RZ, -R10 ;  /* 0x000000ffff067224 */ /* 0x000fe200078e0a0a */
[----:B------:R-:W0:Y:S01]  /*0230*/  LDC.64 R2, c[0x0][0x390] ;  /* 0x0000e400ff027b82 */ /* 0x000e220000000a00 */
[C---:B------:R-:W-:Y:S01]  /*0240*/  IMAD R5, R10.reuse, R9, R9 ;  /* 0x000000090a057224 */ /* 0x040fe200078e0209 */
[----:B------:R-:W-:Y:S01]  /*0250*/  BSSY.RECONVERGENT B0, `(.L_x_0) ;  /* 0x0000021000007945 */ /* 0x000fe20003800200 */
[----:B------:R-:W-:Y:S01]  /*0260*/  IMAD R13, R9, R6, R0 ;  /* 0x00000006090d7224 */ /* 0x000fe200078e0200 */
[----:B------:R-:W1:Y:S02]  /*0270*/  LDCU.64 UR4, c[0x0][0x358] ;  /* 0x00006b00ff0477ac */ /* 0x000e640008000a00 */
[----:B------:R-:W-:Y:S01]  /*0280*/  BSSY.RELIABLE B1, `(.L_x_1) ;  /* 0x000001a000017945 */ /* 0x000fe20003800100 */
[C---:B------:R-:W-:Y:S02]  /*0290*/  IADD3 R12, PT, PT, R10.reuse, 0x1, R5 ;  /* 0x000000010a0c7810 */ /* 0x040fe40007ffe005 */
[----:B------:R-:W-:-:S03]  /*02a0*/  VIMNMX R0, PT, PT, R10, R13, PT ;  /* 0x0000000d0a007248 */ /* 0x000fc60003fe0100 */
[----:B------:R-:W-:Y:S01]  /*02b0*/  IMAD.IADD R15, R13, 0x1, R12 ;  /* 0x000000010d0f7824 */ /* 0x000fe200078e020c */
[----:B------:R-:W-:-:S03]  /*02c0*/  ISETP.GE.AND P0, PT, R0, 0x1, PT ;  /* 0x000000010000780c */ /* 0x000fc60003f06270 */
[----:B------:R-:W-:-:S04]  /*02d0*/  IMAD.IADD R9, R4, 0x1, R15 ;  /* 0x0000000104097824 */ /* 0x000fc800078e020f */
[----:B0-----:R-:W-:-:S06]  /*02e0*/  IMAD.WIDE R8, R9, 0x4, R2 ;  /* 0x0000000409087825 */ /* 0x001fcc00078e0202 */
[----:B-1----:R-:W-:Y:S05]  /*02f0*/  @!P0 BRA `(.L_x_2) ;  /* 0x0000000000348947 */ /* 0x002fea0003800000 */
[----:B------:R-:W0:Y:S01]  /*0300*/  LDCU.128 UR8, c[0x0][0x380] ;  /* 0x00007000ff0877ac */ /* 0x000e220008000c00 */
[----:B------:R-:W2:Y:S01]  /*0310*/  LDG.E R0, desc[UR4][R8.64] ;  /* 0x0000000408007981 */ /* 0x000ea2000c1e1900 */
[----:B------:R-:W1:Y:S01]  /*0320*/  LDC R11, c[0x0][0x3a0] ;  /* 0x0000e800ff0b7b82 */ /* 0x000e620000000800 */
[----:B0-----:R-:W-:Y:S02]  /*0330*/  IADD3 R6, P1, PT, R13, UR10, RZ ;  /* 0x0000000a0d067c10 */ /* 0x001fe4000ff3e0ff */
[----:B------:R-:W-:-:S03]  /*0340*/  IADD3 R4, P0, PT, R10, UR8, RZ ;  /* 0x000000080a047c10 */ /* 0x000fc6000ff1e0ff */
[----:B------:R-:W-:Y:S01]  /*0350*/  IMAD.X R7, RZ, RZ, UR11, P1 ;  /* 0x0000000bff077e24 */ /* 0x000fe200088e06ff */
[----:B------:R-:W-:-:S05]  /*0360*/  IADD3.X R5, PT, PT, RZ, UR9, RZ, P0, !PT ;  /* 0x00000009ff057c10 */ /* 0x000fca00087fe4ff */
[----:B------:R-:W3:Y:S04]  /*0370*/  LDG.E.U8 R4, desc[UR4][R4.64] ;  /* 0x0000000404047981 */ /* 0x000ee8000c1e1100 */
[----:B------:R-:W3:Y:S02]  /*0380*/  LDG.E.U8 R7, desc[UR4][R6.64] ;  /* 0x0000000406077981 */ /* 0x000ee4000c1e1100 */
[----:B---3--:R-:W-:-:S13]  /*0390*/  ISETP.NE.AND P0, PT, R4, R7, PT ;  /* 0x000000070400720c */ /* 0x008fda0003f05270 */
[----:B-1----:R-:W2:Y:S02]  /*03a0*/  @P0 LDC R11, c[0x0][0x3a4] ;  /* 0x0000e900ff0b0b82 */ /* 0x002ea40000000800 */
[----:B--2---:R-:W-:Y:S01]  /*03b0*/  IMAD.IADD R0, R0, 0x1, R11 ;  /* 0x0000000100007824 */ /* 0x004fe200078e020b */
[----:B------:R-:W-:Y:S06]  /*03c0*/  BRA `(.L_x_3) ;  /* 0x0000000000147947 */ /* 0x000fec0003800000 */
.L_x_2:
[----:B------:R-:W-:Y:S01]  /*03d0*/  ISETP.GE.AND P0, PT, R10, 0x1, PT ;  /* 0x000000010a00780c */ /* 0x000fe20003f06270 */
[----:B------:R-:W-:Y:S02]  /*03e0*/  IMAD.MOV.U32 R0, RZ, RZ, RZ ;  /* 0x000000ffff007224 */ /* 0x000fe400078e00ff */
[----:B------:R-:W-:-:S10]  /*03f0*/  IMAD.MOV.U32 R7, RZ, RZ, RZ ;  /* 0x000000ffff077224 */ /* 0x000fd400078e00ff */
[----:B------:R-:W-:Y:S05]  /*0400*/  @!P0 BREAK.RELIABLE B1 ;  /* 0x0000000000018942 */ /* 0x000fea0003800100 */
[----:B------:R-:W-:Y:S05]  /*0410*/  @!P0 BRA `(.L_x_4) ;  /* 0x0000000000108947 */ /* 0x000fea0003800000 */
.L_x_3:
[----:B------:R-:W-:Y:S05]  /*0420*/  BSYNC.RELIABLE B1 ;  /* 0x0000000000017941 */ /* 0x000fea0003800100 */
.L_x_1:
[----:B------:R-:W2:Y:S01]  /*0430*/  LDG.E R7, desc[UR4][R8.64+0x4] ;  /* 0x0000040408077981 */ /* 0x000ea2000c1e1900 */
[----:B------:R-:W2:Y:S02]  /*0440*/  LDCU UR6, c[0x0][0x3a8] ;  /* 0x00007500ff0677ac */ /* 0x000ea40008000800 */
[----:B--2---:R-:W-:-:S07]  /*0450*/  IADD3 R7, PT, PT, R7, UR6, RZ ;  /* 0x0000000607077c10 */ /* 0x004fce000fffe0ff */
.L_x_4:
[----:B------:R-:W-:Y:S05]  /*0460*/  BSYNC.RECONVERGENT B0 ;  /* 0x0000000000007941 */ /* 0x000fea0003800200 */
.L_x_0:
[----:B------:R-:W-:Y:S05]  /*0470*/  WARPSYNC.ALL ;  /* 0x0000000000007948 */ /* 0x000fea0003800000 */
[----:B------:R-:W-:Y:S01]  /*0480*/  ISETP.GE.AND P0, PT, R13, 0x1, PT ;  /* 0x000000010d00780c */ /* 0x000fe20003f06270 */
[----:B------:R-:W0:-:S12]  /*0490*/  LDCU.64 UR6, c[0x0][0x390] ;  /* 0x00007200ff0677ac */ /* 0x000e180008000a00 */
[----:B------:R-:W-:Y:S01]  /*04a0*/  @P0 IMAD.WIDE R2, R15, 0x4, R2 ;  /* 0x000000040f020825 */ /* 0x000fe200078e0202 */
[----:B------:R-:W1:Y:S05]  /*04b0*/  @P0 LDC R9, c[0x0][0x3a8] ;  /* 0x0000ea00ff090b82 */ /* 0x000e6a0000000800 */
[----:B------:R-:W1:Y:S01]  /*04c0*/  @P0 LDG.E R2, desc[UR4][R2.64] ;  /* 0x0000000402020981 */ /* 0x000e62000c1e1900 */
[----:B------:R-:W-:Y:S01]  /*04d0*/  SHF.R.S32.HI R4, RZ, 0x1f, R13 ;  /* 0x0000001fff047819 */ /* 0x000fe2000001140d */
[----:B------:R-:W-:Y:S01]  /*04e0*/  IMAD.MOV.U32 R6, RZ, RZ, RZ ;  /* 0x000000ffff067224 */ /* 0x000fe200078e00ff */
[----:B------:R-:W-:-:S04]  /*04f0*/  IADD3 R5, P1, PT, R13, R12, RZ ;  /* 0x0000000c0d057210 */ /* 0x000fc80007f3e0ff */
[----:B------:R-:W-:Y:S02]  /*0500*/  LEA.HI.X.SX32 R8, R12, R4, 0x1, P1 ;  /* 0x000000040c087211 */ /* 0x000fe400008f0eff */
[----:B0-----:R-:W-:-:S04]  /*0510*/  LEA R4, P1, R5, UR6, 0x2 ;  /* 0x0000000605047c11 */ /* 0x001fc8000f8210ff */
[----:B------:R-:W-:Y:S01]  /*0520*/  LEA.HI.X R5, R5, UR7, R8, 0x2, P1 ;  /* 0x0000000705057c11 */ /* 0x000fe200088f1408 */
[----:B-1----:R-:W-:-:S05]  /*0530*/  @P0 IMAD.IADD R6, R2, 0x1, R9 ;  /* 0x0000000102060824 */ /* 0x002fca00078e0209 */
[----:B------:R-:W-:-:S05]  /*0540*/  VIMNMX3.RELU R7, R7, R6, R0, !PT ;  /* 0x000000060707720f */ /* 0x000fca0007801100 */
[----:B------:R-:W-:Y:S01]  /*0550*/  STG.E desc[UR4][R4.64+0x4], R7 ;  /* 0x0000040704007986 */ /* 0x000fe2000c101904 */
[----:B------:R-:W-:Y:S05]  /*0560*/  EXIT ;  /* 0x000000000000794d */ /* 0x000fea0003800000 */
.L_x_5:
[----:B------:R-:W-:-:S00]  /*0570*/  BRA `(.L_x_5) ;  /* 0xfffffffc00fc7947 */ /* 0x000fc0000383ffff */
[----:B------:R-:W-:-:S00]  /*0580*/  NOP ;  /* 0x0000000000007918 */ /* 0x000fc00000000000 */
[----:B------:R-:W-:-:S00]  /*0590*/  NOP ;  /* 0x0000000000007918 */ /* 0x000fc00000000000 */
[----:B------:R-:W-:-:S00]  /*05a0*/  NOP ;  /* 0x0000000000007918 */ /* 0x000fc00000000000 */
[----:B------:R-:W-:-:S00]  /*05b0*/  NOP ;  /* 0x0000000000007918 */ /* 0x000fc00000000000 */
[----:B------:R-:W-:-:S00]  /*05c0*/  NOP ;  /* 0x0000000000007918 */ /* 0x000fc00000000000 */
[----:B------:R-:W-:-:S00]  /*05d0*/  NOP ;  /* 0x0000000000007918 */ /* 0x000fc00000000000 */
[----:B------:R-:W-:-:S00]  /*05e0*/  NOP ;  /* 0x0000000000007918 */ /* 0x000fc00000000000 */
[----:B------:R-:W-:-:S00]  /*05f0*/  NOP ;  /* 0x0000000000007918 */ /* 0x000fc00000000000 */
.L_x_6:


//--------------------- .nv.shared.reserved.0     --------------------------
	.section	.nv.shared.reserved.0,"aw",@nobits
	.weak		__nv_reservedSMEM_offset_0_alias
	.size		__nv_reservedSMEM_offset_0_alias, 0, 64
	.other		__nv_reservedSMEM_offset_0_alias,@"STO_CUDA_RESERVED_SHARED STV_DEFAULT"
__nv_reservedSMEM_offset_0_alias:
	.zero		0
	.zero		64


//--------------------- .nv.constant0._Z19smithWatermanKernelPcS_Piiiiii --------------------------
	.section	.nv.constant0._Z19smithWatermanKernelPcS_Piiiiii,"a",@progbits
	.sectionflags	@""
	.align	4
.nv.constant0._Z19smithWatermanKernelPcS_Piiiiii:
	.zero		940


//--------------------- SYMBOLS --------------------------

	.type		.nv.reservedSmem.offset0,@object
	.size		.nv.reservedSmem.offset0,0x4
